//
// Generated by NVIDIA NVVM Compiler
//
// Compiler Build ID: CL-36424714
// Cuda compilation tools, release 13.0, V13.0.88
// Based on NVVM 20.0.0
//

.version 9.0
.target sm_100
.address_size 64

	// .globl	_Z15transpose_naivePiS_ii
// _ZZ15transpose_naivePiS_iiE1s has been demoted
// _ZZ17transpose_paddingPiS_iiE1s has been demoted
// _ZZ22transpose_smem_swizzlePiS_iiE1s has been demoted
// _ZZ26transpose_smem_cta_swizzlePiS_iijjjjjE1s has been demoted

.visible .entry _Z15transpose_naivePiS_ii(
	.param .u64 .ptr .align 1 _Z15transpose_naivePiS_ii_param_0,
	.param .u64 .ptr .align 1 _Z15transpose_naivePiS_ii_param_1,
	.param .u32 _Z15transpose_naivePiS_ii_param_2,
	.param .u32 _Z15transpose_naivePiS_ii_param_3
)
{
	.reg .pred 	%p<4>;
	.reg .b32 	%r<20>;
	.reg .b64 	%rd<9>;
	// demoted variable
	.shared .align 4 .b8 _ZZ15transpose_naivePiS_iiE1s[4096];
	ld.param.u64 	%rd1, [_Z15transpose_naivePiS_ii_param_0];
	ld.param.u64 	%rd2, [_Z15transpose_naivePiS_ii_param_1];
	ld.param.u32 	%r5, [_Z15transpose_naivePiS_ii_param_2];
	ld.param.u32 	%r6, [_Z15transpose_naivePiS_ii_param_3];
	mov.u32 	%r7, %ctaid.y;
	mov.u32 	%r8, %ntid.y;
	mov.u32 	%r1, %tid.y;
	mad.lo.s32 	%r2, %r7, %r8, %r1;
	mov.u32 	%r9, %ctaid.x;
	mov.u32 	%r10, %ntid.x;
	mov.u32 	%r3, %tid.x;
	mad.lo.s32 	%r4, %r9, %r10, %r3;
	setp.ge.s32 	%p1, %r2, %r5;
	setp.ge.s32 	%p2, %r4, %r6;
	or.pred  	%p3, %p1, %p2;
	@%p3 bra 	$L__BB0_2;
	cvta.to.global.u64 	%rd3, %rd1;
	cvta.to.global.u64 	%rd4, %rd2;
	mad.lo.s32 	%r11, %r6, %r2, %r4;
	mul.wide.s32 	%rd5, %r11, 4;
	add.s64 	%rd6, %rd3, %rd5;
	ld.global.u32 	%r12, [%rd6];
	shl.b32 	%r13, %r3, 7;
	mov.u32 	%r14, _ZZ15transpose_naivePiS_iiE1s;
	add.s32 	%r15, %r14, %r13;
	shl.b32 	%r16, %r1, 2;
	add.s32 	%r17, %r15, %r16;
	st.shared.u32 	[%r17], %r12;
	bar.sync 	0;
	ld.shared.u32 	%r18, [%r17];
	mad.lo.s32 	%r19, %r5, %r4, %r2;
	mul.wide.s32 	%rd7, %r19, 4;
	add.s64 	%rd8, %rd4, %rd7;
	st.global.u32 	[%rd8], %r18;
$L__BB0_2:
	ret;

}
	// .globl	_Z17transpose_paddingPiS_ii
.visible .entry _Z17transpose_paddingPiS_ii(
	.param .u64 .ptr .align 1 _Z17transpose_paddingPiS_ii_param_0,
	.param .u64 .ptr .align 1 _Z17transpose_paddingPiS_ii_param_1,
	.param .u32 _Z17transpose_paddingPiS_ii_param_2,
	.param .u32 _Z17transpose_paddingPiS_ii_param_3
)
{
	.reg .pred 	%p<4>;
	.reg .b32 	%r<19>;
	.reg .b64 	%rd<9>;
	// demoted variable
	.shared .align 4 .b8 _ZZ17transpose_paddingPiS_iiE1s[4224];
	ld.param.u64 	%rd1, [_Z17transpose_paddingPiS_ii_param_0];
	ld.param.u64 	%rd2, [_Z17transpose_paddingPiS_ii_param_1];
	ld.param.u32 	%r5, [_Z17transpose_paddingPiS_ii_param_2];
	ld.param.u32 	%r6, [_Z17transpose_paddingPiS_ii_param_3];
	mov.u32 	%r7, %ctaid.y;
	mov.u32 	%r8, %ntid.y;
	mov.u32 	%r1, %tid.y;
	mad.lo.s32 	%r2, %r7, %r8, %r1;
	mov.u32 	%r9, %ctaid.x;
	mov.u32 	%r10, %ntid.x;
	mov.u32 	%r3, %tid.x;
	mad.lo.s32 	%r4, %r9, %r10, %r3;
	setp.ge.s32 	%p1, %r2, %r5;
	setp.ge.s32 	%p2, %r4, %r6;
	or.pred  	%p3, %p1, %p2;
	@%p3 bra 	$L__BB1_2;
	cvta.to.global.u64 	%rd3, %rd1;
	cvta.to.global.u64 	%rd4, %rd2;
	mad.lo.s32 	%r11, %r6, %r2, %r4;
	mul.wide.s32 	%rd5, %r11, 4;
	add.s64 	%rd6, %rd3, %rd5;
	ld.global.u32 	%r12, [%rd6];
	mov.u32 	%r13, _ZZ17transpose_paddingPiS_iiE1s;
	mad.lo.s32 	%r14, %r3, 132, %r13;
	shl.b32 	%r15, %r1, 2;
	add.s32 	%r16, %r14, %r15;
	st.shared.u32 	[%r16], %r12;
	bar.sync 	0;
	ld.shared.u32 	%r17, [%r16];
	mad.lo.s32 	%r18, %r5, %r4, %r2;
	mul.wide.s32 	%rd7, %r18, 4;
	add.s64 	%rd8, %rd4, %rd7;
	st.global.u32 	[%rd8], %r17;
$L__BB1_2:
	ret;

}
	// .globl	_Z22transpose_smem_swizzlePiS_ii
.visible .entry _Z22transpose_smem_swizzlePiS_ii(
	.param .u64 .ptr .align 1 _Z22transpose_smem_swizzlePiS_ii_param_0,
	.param .u64 .ptr .align 1 _Z22transpose_smem_swizzlePiS_ii_param_1,
	.param .u32 _Z22transpose_smem_swizzlePiS_ii_param_2,
	.param .u32 _Z22transpose_smem_swizzlePiS_ii_param_3
)
{
	.reg .pred 	%p<4>;
	.reg .b32 	%r<21>;
	.reg .b64 	%rd<9>;
	// demoted variable
	.shared .align 4 .b8 _ZZ22transpose_smem_swizzlePiS_iiE1s[4096];
	ld.param.u64 	%rd1, [_Z22transpose_smem_swizzlePiS_ii_param_0];
	ld.param.u64 	%rd2, [_Z22transpose_smem_swizzlePiS_ii_param_1];
	ld.param.u32 	%r5, [_Z22transpose_smem_swizzlePiS_ii_param_2];
	ld.param.u32 	%r6, [_Z22transpose_smem_swizzlePiS_ii_param_3];
	mov.u32 	%r7, %ctaid.y;
	mov.u32 	%r8, %ntid.y;
	mov.u32 	%r1, %tid.y;
	mad.lo.s32 	%r2, %r7, %r8, %r1;
	mov.u32 	%r9, %ctaid.x;
	mov.u32 	%r10, %ntid.x;
	mov.u32 	%r3, %tid.x;
	mad.lo.s32 	%r4, %r9, %r10, %r3;
	setp.ge.s32 	%p1, %r2, %r5;
	setp.ge.s32 	%p2, %r4, %r6;
	or.pred  	%p3, %p1, %p2;
	@%p3 bra 	$L__BB2_2;
	cvta.to.global.u64 	%rd3, %rd1;
	cvta.to.global.u64 	%rd4, %rd2;
	mad.lo.s32 	%r11, %r6, %r2, %r4;
	mul.wide.s32 	%rd5, %r11, 4;
	add.s64 	%rd6, %rd3, %rd5;
	ld.global.u32 	%r12, [%rd6];
	shl.b32 	%r13, %r3, 7;
	mov.u32 	%r14, _ZZ22transpose_smem_swizzlePiS_iiE1s;
	add.s32 	%r15, %r14, %r13;
	xor.b32  	%r16, %r1, %r3;
	shl.b32 	%r17, %r16, 2;
	add.s32 	%r18, %r15, %r17;
	st.shared.u32 	[%r18], %r12;
	bar.sync 	0;
	ld.shared.u32 	%r19, [%r18];
	mad.lo.s32 	%r20, %r5, %r4, %r2;
	mul.wide.s32 	%rd7, %r20, 4;
	add.s64 	%rd8, %rd4, %rd7;
	st.global.u32 	[%rd8], %r19;
$L__BB2_2:
	ret;

}
	// .globl	_Z26transpose_smem_cta_swizzlePiS_iijjjjj
.visible .entry _Z26transpose_smem_cta_swizzlePiS_iijjjjj(
	.param .u64 .ptr .align 1 _Z26transpose_smem_cta_swizzlePiS_iijjjjj_param_0,
	.param .u64 .ptr .align 1 _Z26transpose_smem_cta_swizzlePiS_iijjjjj_param_1,
	.param .u32 _Z26transpose_smem_cta_swizzlePiS_iijjjjj_param_2,
	.param .u32 _Z26transpose_smem_cta_swizzlePiS_iijjjjj_param_3,
	.param .u32 _Z26transpose_smem_cta_swizzlePiS_iijjjjj_param_4,
	.param .u32 _Z26transpose_smem_cta_swizzlePiS_iijjjjj_param_5,
	.param .u32 _Z26transpose_smem_cta_swizzlePiS_iijjjjj_param_6,
	.param .u32 _Z26transpose_smem_cta_swizzlePiS_iijjjjj_param_7,
	.param .u32 _Z26transpose_smem_cta_swizzlePiS_iijjjjj_param_8
)
{
	.reg .pred 	%p<5>;
	.reg .b32 	%r<50>;
	.reg .b64 	%rd<9>;
	// demoted variable
	.shared .align 4 .b8 _ZZ26transpose_smem_cta_swizzlePiS_iijjjjjE1s[4096];
	ld.param.u64 	%rd3, [_Z26transpose_smem_cta_swizzlePiS_iijjjjj_param_0];
	ld.param.u64 	%rd4, [_Z26transpose_smem_cta_swizzlePiS_iijjjjj_param_1];
	ld.param.u32 	%r21, [_Z26transpose_smem_cta_swizzlePiS_iijjjjj_param_2];
	ld.param.u32 	%r22, [_Z26transpose_smem_cta_swizzlePiS_iijjjjj_param_3];
	ld.param.u32 	%r23, [_Z26transpose_smem_cta_swizzlePiS_iijjjjj_param_4];
	ld.param.u32 	%r24, [_Z26transpose_smem_cta_swizzlePiS_iijjjjj_param_5];
	ld.param.u32 	%r25, [_Z26transpose_smem_cta_swizzlePiS_iijjjjj_param_6];
	ld.param.u32 	%r26, [_Z26transpose_smem_cta_swizzlePiS_iijjjjj_param_7];
	ld.param.u32 	%r27, [_Z26transpose_smem_cta_swizzlePiS_iijjjjj_param_8];
	setp.eq.s32 	%p1, %r24, 0;
	@%p1 bra 	$L__BB3_7;
	mov.u32 	%r1, %ctaid.x;
	mul.lo.s32 	%r2, %r27, %r25;
	rem.u32 	%r3, %r26, %r25;
	sub.s32 	%r4, %r26, %r3;
	mul.lo.s32 	%r5, %r4, %r27;
	mov.u32 	%r6, %ntid.y;
	mov.u32 	%r7, %tid.y;
	mov.u32 	%r8, %ntid.x;
	mov.u32 	%r9, %tid.x;
	shl.b32 	%r29, %r9, 7;
	mov.u32 	%r30, _ZZ26transpose_smem_cta_swizzlePiS_iijjjjjE1s;
	add.s32 	%r31, %r30, %r29;
	xor.b32  	%r32, %r7, %r9;
	shl.b32 	%r33, %r32, 2;
	add.s32 	%r10, %r31, %r33;
	mul.lo.s32 	%r11, %r27, %r26;
	cvta.to.global.u64 	%rd1, %rd3;
	cvta.to.global.u64 	%rd2, %rd4;
	mov.b32 	%r47, 0;
$L__BB3_2:
	mad.lo.s32 	%r13, %r47, %r23, %r1;
	setp.ge.u32 	%p2, %r13, %r5;
	@%p2 bra 	$L__BB3_4;
	div.s32 	%r37, %r13, %r2;
	rem.u32 	%r38, %r13, %r25;
	mad.lo.s32 	%r48, %r37, %r25, %r38;
	mul.lo.s32 	%r39, %r37, %r2;
	sub.s32 	%r40, %r13, %r39;
	div.u32 	%r49, %r40, %r25;
	bra.uni 	$L__BB3_6;
$L__BB3_4:
	setp.ge.u32 	%p3, %r13, %r11;
	@%p3 bra 	$L__BB3_7;
	sub.s32 	%r34, %r13, %r5;
	div.s32 	%r49, %r34, %r3;
	mul.lo.s32 	%r35, %r49, %r3;
	sub.s32 	%r36, %r34, %r35;
	add.s32 	%r48, %r36, %r4;
$L__BB3_6:
	mad.lo.s32 	%r41, %r48, %r6, %r7;
	mad.lo.s32 	%r42, %r49, %r8, %r9;
	mad.lo.s32 	%r43, %r41, %r22, %r42;
	mul.wide.u32 	%rd5, %r43, 4;
	add.s64 	%rd6, %rd1, %rd5;
	ld.global.u32 	%r44, [%rd6];
	st.shared.u32 	[%r10], %r44;
	bar.sync 	0;
	ld.shared.u32 	%r45, [%r10];
	mad.lo.s32 	%r46, %r42, %r21, %r41;
	mul.wide.u32 	%rd7, %r46, 4;
	add.s64 	%rd8, %rd2, %rd7;
	st.global.u32 	[%rd8], %r45;
	add.s32 	%r47, %r47, 1;
	setp.ne.s32 	%p4, %r47, %r24;
	@%p4 bra 	$L__BB3_2;
$L__BB3_7:
	ret;

}


// ===== COMPILED SASS (sm_100) =====

	.target	sm_100

	.elftype	@"ET_EXEC"


//--------------------- .note.nv.tkinfo           --------------------------
	.section	.note.nv.tkinfo,"",@"SHT_NOTE"
	.sectionflags	@"SHF_NOTE_NV_TKINFO"
	.tkinfo
        /*0018*/ 	.word	0x00000002
        /*0030*/ 	.string	""
        /*0030*/ 	.string	"ptxas"
        /*0030*/ 	.string	"Cuda compilation tools, release 13.0, V13.0.88"
        /*0030*/ 	.string	"Build cuda_13.0.r13.0/compiler.36424714_0"
        /*0030*/ 	.string	"-arch sm_100 -m 64 "



//--------------------- .note.nv.cuinfo           --------------------------
	.section	.note.nv.cuinfo,"",@"SHT_NOTE"
	.sectionflags	@"SHF_NOTE_NV_CUINFO"
        /*0018*/ 	.short	0x0002
        /*001a*/ 	.short	0x0064
        /*001c*/ 	.short	0x0082
	.zero		2


//--------------------- .nv.info                  --------------------------
	.section	.nv.info,"",@"SHT_CUDA_INFO"
	.align	4


	//----- nvinfo : EIATTR_REGCOUNT
	.align		4
        /*0000*/ 	.byte	0x04, 0x2f
        /*0002*/ 	.short	(.L_1 - .L_0)
	.align		4
.L_0:
        /*0004*/ 	.word	index@(_Z15transpose_naivePiS_ii)
        /*0008*/ 	.word	0x0000000e


	//----- nvinfo : EIATTR_FRAME_SIZE
	.align		4
.L_1:
        /*000c*/ 	.byte	0x04, 0x11
        /*000e*/ 	.short	(.L_3 - .L_2)
	.align		4
.L_2:
        /*0010*/ 	.word	index@(_Z15transpose_naivePiS_ii)
        /*0014*/ 	.word	0x00000000


	//----- nvinfo : EIATTR_REGCOUNT
	.align		4
.L_3:
        /*0018*/ 	.byte	0x04, 0x2f
        /*001a*/ 	.short	(.L_5 - .L_4)
	.align		4
.L_4:
        /*001c*/ 	.word	index@(_Z17transpose_paddingPiS_ii)
        /*0020*/ 	.word	0x0000000e


	//----- nvinfo : EIATTR_FRAME_SIZE
	.align		4
.L_5:
        /*0024*/ 	.byte	0x04, 0x11
        /*0026*/ 	.short	(.L_7 - .L_6)
	.align		4
.L_6:
        /*0028*/ 	.word	index@(_Z17transpose_paddingPiS_ii)
        /*002c*/ 	.word	0x00000000


	//----- nvinfo : EIATTR_REGCOUNT
	.align		4
.L_7:
        /*0030*/ 	.byte	0x04, 0x2f
        /*0032*/ 	.short	(.L_9 - .L_8)
	.align		4
.L_8:
        /*0034*/ 	.word	index@(_Z22transpose_smem_swizzlePiS_ii)
        /*0038*/ 	.word	0x0000000e


	//----- nvinfo : EIATTR_FRAME_SIZE
	.align		4
.L_9:
        /*003c*/ 	.byte	0x04, 0x11
        /*003e*/ 	.short	(.L_11 - .L_10)
	.align		4
.L_10:
        /*0040*/ 	.word	index@(_Z22transpose_smem_swizzlePiS_ii)
        /*0044*/ 	.word	0x00000000


	//----- nvinfo : EIATTR_REGCOUNT
	.align		4
.L_11:
        /*0048*/ 	.byte	0x04, 0x2f
        /*004a*/ 	.short	(.L_13 - .L_12)
	.align		4
.L_12:
        /*004c*/ 	.word	index@(_Z26transpose_smem_cta_swizzlePiS_iijjjjj)
        /*0050*/ 	.word	0x0000001a


	//----- nvinfo : EIATTR_FRAME_SIZE
	.align		4
.L_13:
        /*0054*/ 	.byte	0x04, 0x11
        /*0056*/ 	.short	(.L_15 - .L_14)
	.align		4
.L_14:
        /*0058*/ 	.word	index@(_Z26transpose_smem_cta_swizzlePiS_iijjjjj)
        /*005c*/ 	.word	0x00000000


	//----- nvinfo : EIATTR_MIN_STACK_SIZE
	.align		4
.L_15:
        /*0060*/ 	.byte	0x04, 0x12
        /*0062*/ 	.short	(.L_17 - .L_16)
	.align		4
.L_16:
        /*0064*/ 	.word	index@(_Z26transpose_smem_cta_swizzlePiS_iijjjjj)
        /*0068*/ 	.word	0x00000000


	//----- nvinfo : EIATTR_MIN_STACK_SIZE
	.align		4
.L_17:
        /*006c*/ 	.byte	0x04, 0x12
        /*006e*/ 	.short	(.L_19 - .L_18)
	.align		4
.L_18:
        /*0070*/ 	.word	index@(_Z22transpose_smem_swizzlePiS_ii)
        /*0074*/ 	.word	0x00000000


	//----- nvinfo : EIATTR_MIN_STACK_SIZE
	.align		4
.L_19:
        /*0078*/ 	.byte	0x04, 0x12
        /*007a*/ 	.short	(.L_21 - .L_20)
	.align		4
.L_20:
        /*007c*/ 	.word	index@(_Z17transpose_paddingPiS_ii)
        /*0080*/ 	.word	0x00000000


	//----- nvinfo : EIATTR_MIN_STACK_SIZE
	.align		4
.L_21:
        /*0084*/ 	.byte	0x04, 0x12
        /*0086*/ 	.short	(.L_23 - .L_22)
	.align		4
.L_22:
        /*0088*/ 	.word	index@(_Z15transpose_naivePiS_ii)
        /*008c*/ 	.word	0x00000000
.L_23:


//--------------------- .nv.compat                --------------------------
	.section	.nv.compat,"",@"SHT_CUDA_COMPAT_INFO"
	.align	4
        /*0000*/ 	.byte	0x02, 0x09, 0x00, 0x00, 0x02, 0x02, 0x01, 0x00, 0x02, 0x05, 0x05, 0x00, 0x03, 0x07, 0x01, 0x01
        /*0010*/ 	.byte	0x02, 0x03, 0x00, 0x00, 0x02, 0x06, 0x01, 0x00, 0x04, 0x0b, 0x08, 0x00, 0x09, 0x00, 0x00, 0x00
        /*0020*/ 	.byte	0x00, 0x00, 0x00, 0x00


//--------------------- .nv.info._Z26transpose_smem_cta_swizzlePiS_iijjjjj --------------------------
	.section	.nv.info._Z26transpose_smem_cta_swizzlePiS_iijjjjj,"",@"SHT_CUDA_INFO"
	.sectionflags	@""
	.align	4


	//----- nvinfo : EIATTR_CUDA_API_VERSION
	.align		4
        /*0000*/ 	.byte	0x04, 0x37
        /*0002*/ 	.short	(.L_25 - .L_24)
.L_24:
        /*0004*/ 	.word	0x00000082


	//----- nvinfo : EIATTR_KPARAM_INFO
	.align		4
.L_25:
        /*0008*/ 	.byte	0x04, 0x17
        /*000a*/ 	.short	(.L_27 - .L_26)
.L_26:
        /*000c*/ 	.word	0x00000000
        /*0010*/ 	.short	0x0008
        /*0012*/ 	.short	0x0028
        /*0014*/ 	.byte	0x00, 0xf0, 0x11, 0x00


	//----- nvinfo : EIATTR_KPARAM_INFO
	.align		4
.L_27:
        /*0018*/ 	.byte	0x04, 0x17
        /*001a*/ 	.short	(.L_29 - .L_28)
.L_28:
        /*001c*/ 	.word	0x00000000
        /*0020*/ 	.short	0x0007
        /*0022*/ 	.short	0x0024
        /*0024*/ 	.byte	0x00, 0xf0, 0x11, 0x00


	//----- nvinfo : EIATTR_KPARAM_INFO
	.align		4
.L_29:
        /*0028*/ 	.byte	0x04, 0x17
        /*002a*/ 	.short	(.L_31 - .L_30)
.L_30:
        /*002c*/ 	.word	0x00000000
        /*0030*/ 	.short	0x0006
        /*0032*/ 	.short	0x0020
        /*0034*/ 	.byte	0x00, 0xf0, 0x11, 0x00


	//----- nvinfo : EIATTR_KPARAM_INFO
	.align		4
.L_31:
        /*0038*/ 	.byte	0x04, 0x17
        /*003a*/ 	.short	(.L_33 - .L_32)
.L_32:
        /*003c*/ 	.word	0x00000000
        /*0040*/ 	.short	0x0005
        /*0042*/ 	.short	0x001c
        /*0044*/ 	.byte	0x00, 0xf0, 0x11, 0x00


	//----- nvinfo : EIATTR_KPARAM_INFO
	.align		4
.L_33:
        /*0048*/ 	.byte	0x04, 0x17
        /*004a*/ 	.short	(.L_35 - .L_34)
.L_34:
        /*004c*/ 	.word	0x00000000
        /*0050*/ 	.short	0x0004
        /*0052*/ 	.short	0x0018
        /*0054*/ 	.byte	0x00, 0xf0, 0x11, 0x00


	//----- nvinfo : EIATTR_KPARAM_INFO
	.align		4
.L_35:
        /*0058*/ 	.byte	0x04, 0x17
        /*005a*/ 	.short	(.L_37 - .L_36)
.L_36:
        /*005c*/ 	.word	0x00000000
        /*0060*/ 	.short	0x0003
        /*0062*/ 	.short	0x0014
        /*0064*/ 	.byte	0x00, 0xf0, 0x11, 0x00


	//----- nvinfo : EIATTR_KPARAM_INFO
	.align		4
.L_37:
        /*0068*/ 	.byte	0x04, 0x17
        /*006a*/ 	.short	(.L_39 - .L_38)
.L_38:
        /*006c*/ 	.word	0x00000000
        /*0070*/ 	.short	0x0002
        /*0072*/ 	.short	0x0010
        /*0074*/ 	.byte	0x00, 0xf0, 0x11, 0x00


	//----- nvinfo : EIATTR_KPARAM_INFO
	.align		4
.L_39:
        /*0078*/ 	.byte	0x04, 0x17
        /*007a*/ 	.short	(.L_41 - .L_40)
.L_40:
        /*007c*/ 	.word	0x00000000
        /*0080*/ 	.short	0x0001
        /*0082*/ 	.short	0x0008
        /*0084*/ 	.byte	0x00, 0xf5, 0x21, 0x00


	//----- nvinfo : EIATTR_KPARAM_INFO
	.align		4
.L_41:
        /*0088*/ 	.byte	0x04, 0x17
        /*008a*/ 	.short	(.L_43 - .L_42)
.L_42:
        /*008c*/ 	.word	0x00000000
        /*0090*/ 	.short	0x0000
        /*0092*/ 	.short	0x0000
        /*0094*/ 	.byte	0x00, 0xf5, 0x21, 0x00


	//----- nvinfo : EIATTR_SPARSE_MMA_MASK
	.align		4
.L_43:
        /*0098*/ 	.byte	0x03, 0x50
        /*009a*/ 	.short	0x0000


	//----- nvinfo : EIATTR_MAXREG_COUNT
	.align		4
        /*009c*/ 	.byte	0x03, 0x1b
        /*009e*/ 	.short	0x00ff


	//----- nvinfo : EIATTR_NUM_BARRIERS
	.align		4
        /*00a0*/ 	.byte	0x02, 0x4c
        /*00a2*/ 	.byte	0x01
	.zero		1


	//----- nvinfo : EIATTR_MERCURY_ISA_VERSION
	.align		4
        /*00a4*/ 	.byte	0x03, 0x5f
        /*00a6*/ 	.short	0x0101


	//----- nvinfo : EIATTR_VRC_CTA_INIT_COUNT
	.align		4
        /*00a8*/ 	.byte	0x02, 0x4a
	.zero		1
	.zero		1


	//----- nvinfo : EIATTR_EXIT_INSTR_OFFSETS
	.align		4
        /*00ac*/ 	.byte	0x04, 0x1c
        /*00ae*/ 	.short	(.L_45 - .L_44)


	//   ....[0]....
.L_44:
        /*00b0*/ 	.word	0x00000030


	//   ....[1]....
        /*00b4*/ 	.word	0x000006b0


	//   ....[2]....
        /*00b8*/ 	.word	0x00000980


	//----- nvinfo : EIATTR_CBANK_PARAM_SIZE
	.align		4
.L_45:
        /*00bc*/ 	.byte	0x03, 0x19
        /*00be*/ 	.short	0x002c


	//----- nvinfo : EIATTR_PARAM_CBANK
	.align		4
        /*00c0*/ 	.byte	0x04, 0x0a
        /*00c2*/ 	.short	(.L_47 - .L_46)
	.align		4
.L_46:
        /*00c4*/ 	.word	index@(.nv.constant0._Z26transpose_smem_cta_swizzlePiS_iijjjjj)
        /*00c8*/ 	.short	0x0380
        /*00ca*/ 	.short	0x002c


	//----- nvinfo : EIATTR_SW_WAR
	.align		4
.L_47:
        /*00cc*/ 	.byte	0x04, 0x36
        /*00ce*/ 	.short	(.L_49 - .L_48)
.L_48:
        /*00d0*/ 	.word	0x00000008
.L_49:


//--------------------- .nv.info._Z22transpose_smem_swizzlePiS_ii --------------------------
	.section	.nv.info._Z22transpose_smem_swizzlePiS_ii,"",@"SHT_CUDA_INFO"
	.sectionflags	@""
	.align	4


	//----- nvinfo : EIATTR_CUDA_API_VERSION
	.align		4
        /*0000*/ 	.byte	0x04, 0x37
        /*0002*/ 	.short	(.L_51 - .L_50)
.L_50:
        /*0004*/ 	.word	0x00000082


	//----- nvinfo : EIATTR_KPARAM_INFO
	.align		4
.L_51:
        /*0008*/ 	.byte	0x04, 0x17
        /*000a*/ 	.short	(.L_53 - .L_52)
.L_52:
        /*000c*/ 	.word	0x00000000
        /*0010*/ 	.short	0x0003
        /*0012*/ 	.short	0x0014
        /*0014*/ 	.byte	0x00, 0xf0, 0x11, 0x00


	//----- nvinfo : EIATTR_KPARAM_INFO
	.align		4
.L_53:
        /*0018*/ 	.byte	0x04, 0x17
        /*001a*/ 	.short	(.L_55 - .L_54)
.L_54:
        /*001c*/ 	.word	0x00000000
        /*0020*/ 	.short	0x0002
        /*0022*/ 	.short	0x0010
        /*0024*/ 	.byte	0x00, 0xf0, 0x11, 0x00


	//----- nvinfo : EIATTR_KPARAM_INFO
	.align		4
.L_55:
        /*0028*/ 	.byte	0x04, 0x17
        /*002a*/ 	.short	(.L_57 - .L_56)
.L_56:
        /*002c*/ 	.word	0x00000000
        /*0030*/ 	.short	0x0001
        /*0032*/ 	.short	0x0008
        /*0034*/ 	.byte	0x00, 0xf5, 0x21, 0x00


	//----- nvinfo : EIATTR_KPARAM_INFO
	.align		4
.L_57:
        /*0038*/ 	.byte	0x04, 0x17
        /*003a*/ 	.short	(.L_59 - .L_58)
.L_58:
        /*003c*/ 	.word	0x00000000
        /*0040*/ 	.short	0x0000
        /*0042*/ 	.short	0x0000
        /*0044*/ 	.byte	0x00, 0xf5, 0x21, 0x00


	//----- nvinfo : EIATTR_SPARSE_MMA_MASK
	.align		4
.L_59:
        /*0048*/ 	.byte	0x03, 0x50
        /*004a*/ 	.short	0x0000


	//----- nvinfo : EIATTR_MAXREG_COUNT
	.align		4
        /*004c*/ 	.byte	0x03, 0x1b
        /*004e*/ 	.short	0x00ff


	//----- nvinfo : EIATTR_NUM_BARRIERS
	.align		4
        /*0050*/ 	.byte	0x02, 0x4c
        /*0052*/ 	.byte	0x01
	.zero		1


	//----- nvinfo : EIATTR_MERCURY_ISA_VERSION
	.align		4
        /*0054*/ 	.byte	0x03, 0x5f
        /*0056*/ 	.short	0x0101


	//----- nvinfo : EIATTR_VRC_CTA_INIT_COUNT
	.align		4
        /*0058*/ 	.byte	0x02, 0x4a
	.zero		1
	.zero		1


	//----- nvinfo : EIATTR_EXIT_INSTR_OFFSETS
	.align		4
        /*005c*/ 	.byte	0x04, 0x1c
        /*005e*/ 	.short	(.L_61 - .L_60)


	//   ....[0]....
.L_60:
        /*0060*/ 	.word	0x000000c0


	//   ....[1]....
        /*0064*/ 	.word	0x000001f0


	//----- nvinfo : EIATTR_CBANK_PARAM_SIZE
	.align		4
.L_61:
        /*0068*/ 	.byte	0x03, 0x19
        /*006a*/ 	.short	0x0018


	//----- nvinfo : EIATTR_PARAM_CBANK
	.align		4
        /*006c*/ 	.byte	0x04, 0x0a
        /*006e*/ 	.short	(.L_63 - .L_62)
	.align		4
.L_62:
        /*0070*/ 	.word	index@(.nv.constant0._Z22transpose_smem_swizzlePiS_ii)
        /*0074*/ 	.short	0x0380
        /*0076*/ 	.short	0x0018


	//----- nvinfo : EIATTR_SW_WAR
	.align		4
.L_63:
        /*0078*/ 	.byte	0x04, 0x36
        /*007a*/ 	.short	(.L_65 - .L_64)
.L_64:
        /*007c*/ 	.word	0x00000008
.L_65:


//--------------------- .nv.info._Z17transpose_paddingPiS_ii --------------------------
	.section	.nv.info._Z17transpose_paddingPiS_ii,"",@"SHT_CUDA_INFO"
	.sectionflags	@""
	.align	4


	//----- nvinfo : EIATTR_CUDA_API_VERSION
	.align		4
        /*0000*/ 	.byte	0x04, 0x37
        /*0002*/ 	.short	(.L_67 - .L_66)
.L_66:
        /*0004*/ 	.word	0x00000082


	//----- nvinfo : EIATTR_KPARAM_INFO
	.align		4
.L_67:
        /*0008*/ 	.byte	0x04, 0x17
        /*000a*/ 	.short	(.L_69 - .L_68)
.L_68:
        /*000c*/ 	.word	0x00000000
        /*0010*/ 	.short	0x0003
        /*0012*/ 	.short	0x0014
        /*0014*/ 	.byte	0x00, 0xf0, 0x11, 0x00


	//----- nvinfo : EIATTR_KPARAM_INFO
	.align		4
.L_69:
        /*0018*/ 	.byte	0x04, 0x17
        /*001a*/ 	.short	(.L_71 - .L_70)
.L_70:
        /*001c*/ 	.word	0x00000000
        /*0020*/ 	.short	0x0002
        /*0022*/ 	.short	0x0010
        /*0024*/ 	.byte	0x00, 0xf0, 0x11, 0x00


	//----- nvinfo : EIATTR_KPARAM_INFO
	.align		4
.L_71:
        /*0028*/ 	.byte	0x04, 0x17
        /*002a*/ 	.short	(.L_73 - .L_72)
.L_72:
        /*002c*/ 	.word	0x00000000
        /*0030*/ 	.short	0x0001
        /*0032*/ 	.short	0x0008
        /*0034*/ 	.byte	0x00, 0xf5, 0x21, 0x00


	//----- nvinfo : EIATTR_KPARAM_INFO
	.align		4
.L_73:
        /*0038*/ 	.byte	0x04, 0x17
        /*003a*/ 	.short	(.L_75 - .L_74)
.L_74:
        /*003c*/ 	.word	0x00000000
        /*0040*/ 	.short	0x0000
        /*0042*/ 	.short	0x0000
        /*0044*/ 	.byte	0x00, 0xf5, 0x21, 0x00


	//----- nvinfo : EIATTR_SPARSE_MMA_MASK
	.align		4
.L_75:
        /*0048*/ 	.byte	0x03, 0x50
        /*004a*/ 	.short	0x0000


	//----- nvinfo : EIATTR_MAXREG_COUNT
	.align		4
        /*004c*/ 	.byte	0x03, 0x1b
        /*004e*/ 	.short	0x00ff


	//----- nvinfo : EIATTR_NUM_BARRIERS
	.align		4
        /*0050*/ 	.byte	0x02, 0x4c
        /*0052*/ 	.byte	0x01
	.zero		1


	//----- nvinfo : EIATTR_MERCURY_ISA_VERSION
	.align		4
        /*0054*/ 	.byte	0x03, 0x5f
        /*0056*/ 	.short	0x0101


	//----- nvinfo : EIATTR_VRC_CTA_INIT_COUNT
	.align		4
        /*0058*/ 	.byte	0x02, 0x4a
	.zero		1
	.zero		1


	//----- nvinfo : EIATTR_EXIT_INSTR_OFFSETS
	.align		4
        /*005c*/ 	.byte	0x04, 0x1c
        /*005e*/ 	.short	(.L_77 - .L_76)


	//   ....[0]....
.L_76:
        /*0060*/ 	.word	0x000000c0


	//   ....[1]....
        /*0064*/ 	.word	0x000001e0


	//----- nvinfo : EIATTR_CBANK_PARAM_SIZE
	.align		4
.L_77:
        /*0068*/ 	.byte	0x03, 0x19
        /*006a*/ 	.short	0x0018


	//----- nvinfo : EIATTR_PARAM_CBANK
	.align		4
        /*006c*/ 	.byte	0x04, 0x0a
        /*006e*/ 	.short	(.L_79 - .L_78)
	.align		4
.L_78:
        /*0070*/ 	.word	index@(.nv.constant0._Z17transpose_paddingPiS_ii)
        /*0074*/ 	.short	0x0380
        /*0076*/ 	.short	0x0018


	//----- nvinfo : EIATTR_SW_WAR
	.align		4
.L_79:
        /*0078*/ 	.byte	0x04, 0x36
        /*007a*/ 	.short	(.L_81 - .L_80)
.L_80:
        /*007c*/ 	.word	0x00000008
.L_81:


//--------------------- .nv.info._Z15transpose_naivePiS_ii --------------------------
	.section	.nv.info._Z15transpose_naivePiS_ii,"",@"SHT_CUDA_INFO"
	.sectionflags	@""
	.align	4


	//----- nvinfo : EIATTR_CUDA_API_VERSION
	.align		4
        /*0000*/ 	.byte	0x04, 0x37
        /*0002*/ 	.short	(.L_83 - .L_82)
.L_82:
        /*0004*/ 	.word	0x00000082


	//----- nvinfo : EIATTR_KPARAM_INFO
	.align		4
.L_83:
        /*0008*/ 	.byte	0x04, 0x17
        /*000a*/ 	.short	(.L_85 - .L_84)
.L_84:
        /*000c*/ 	.word	0x00000000
        /*0010*/ 	.short	0x0003
        /*0012*/ 	.short	0x0014
        /*0014*/ 	.byte	0x00, 0xf0, 0x11, 0x00


	//----- nvinfo : EIATTR_KPARAM_INFO
	.align		4
.L_85:
        /*0018*/ 	.byte	0x04, 0x17
        /*001a*/ 	.short	(.L_87 - .L_86)
.L_86:
        /*001c*/ 	.word	0x00000000
        /*0020*/ 	.short	0x0002
        /*0022*/ 	.short	0x0010
        /*0024*/ 	.byte	0x00, 0xf0, 0x11, 0x00


	//----- nvinfo : EIATTR_KPARAM_INFO
	.align		4
.L_87:
        /*0028*/ 	.byte	0x04, 0x17
        /*002a*/ 	.short	(.L_89 - .L_88)
.L_88:
        /*002c*/ 	.word	0x00000000
        /*0030*/ 	.short	0x0001
        /*0032*/ 	.short	0x0008
        /*0034*/ 	.byte	0x00, 0xf5, 0x21, 0x00


	//----- nvinfo : EIATTR_KPARAM_INFO
	.align		4
.L_89:
        /*0038*/ 	.byte	0x04, 0x17
        /*003a*/ 	.short	(.L_91 - .L_90)
.L_90:
        /*003c*/ 	.word	0x00000000
        /*0040*/ 	.short	0x0000
        /*0042*/ 	.short	0x0000
        /*0044*/ 	.byte	0x00, 0xf5, 0x21, 0x00


	//----- nvinfo : EIATTR_SPARSE_MMA_MASK
	.align		4
.L_91:
        /*0048*/ 	.byte	0x03, 0x50
        /*004a*/ 	.short	0x0000


	//----- nvinfo : EIATTR_MAXREG_COUNT
	.align		4
        /*004c*/ 	.byte	0x03, 0x1b
        /*004e*/ 	.short	0x00ff


	//----- nvinfo : EIATTR_NUM_BARRIERS
	.align		4
        /*0050*/ 	.byte	0x02, 0x4c
        /*0052*/ 	.byte	0x01
	.zero		1


	//----- nvinfo : EIATTR_MERCURY_ISA_VERSION
	.align		4
        /*0054*/ 	.byte	0x03, 0x5f
        /*0056*/ 	.short	0x0101


	//----- nvinfo : EIATTR_VRC_CTA_INIT_COUNT
	.align		4
        /*0058*/ 	.byte	0x02, 0x4a
	.zero		1
	.zero		1


	//----- nvinfo : EIATTR_EXIT_INSTR_OFFSETS
	.align		4
        /*005c*/ 	.byte	0x04, 0x1c
        /*005e*/ 	.short	(.L_93 - .L_92)


	//   ....[0]....
.L_92:
        /*0060*/ 	.word	0x000000c0


	//   ....[1]....
        /*0064*/ 	.word	0x000001e0


	//----- nvinfo : EIATTR_CBANK_PARAM_SIZE
	.align		4
.L_93:
        /*0068*/ 	.byte	0x03, 0x19
        /*006a*/ 	.short	0x0018


	//----- nvinfo : EIATTR_PARAM_CBANK
	.align		4
        /*006c*/ 	.byte	0x04, 0x0a
        /*006e*/ 	.short	(.L_95 - .L_94)
	.align		4
.L_94:
        /*0070*/ 	.word	index@(.nv.constant0._Z15transpose_naivePiS_ii)
        /*0074*/ 	.short	0x0380
        /*0076*/ 	.short	0x0018


	//----- nvinfo : EIATTR_SW_WAR
	.align		4
.L_95:
        /*0078*/ 	.byte	0x04, 0x36
        /*007a*/ 	.short	(.L_97 - .L_96)
.L_96:
        /*007c*/ 	.word	0x00000008
.L_97:


//--------------------- .nv.callgraph             --------------------------
	.section	.nv.callgraph,"",@"SHT_CUDA_CALLGRAPH"
	.align	4
	.sectionentsize	8
	.align		4
        /*0000*/ 	.word	0x00000000
	.align		4
        /*0004*/ 	.word	0xffffffff
	.align		4
        /*0008*/ 	.word	0x00000000
	.align		4
        /*000c*/ 	.word	0xfffffffe
	.align		4
        /*0010*/ 	.word	0x00000000
	.align		4
        /*0014*/ 	.word	0xfffffffd
	.align		4
        /*0018*/ 	.word	0x00000000
	.align		4
        /*001c*/ 	.word	0xfffffffc


//--------------------- .text._Z26transpose_smem_cta_swizzlePiS_iijjjjj --------------------------
	.section	.text._Z26transpose_smem_cta_swizzlePiS_iijjjjj,"ax",@progbits
	.align	128
        .global         _Z26transpose_smem_cta_swizzlePiS_iijjjjj
        .type           _Z26transpose_smem_cta_swizzlePiS_iijjjjj,@function
        .size           _Z26transpose_smem_cta_swizzlePiS_iijjjjj,(.L_x_7 - _Z26transpose_smem_cta_swizzlePiS_iijjjjj)
        .other          _Z26transpose_smem_cta_swizzlePiS_iijjjjj,@"STO_CUDA_ENTRY STV_DEFAULT"
_Z26transpose_smem_cta_swizzlePiS_iijjjjj:
.text._Z26transpose_smem_cta_swizzlePiS_iijjjjj:
[----:B------:R-:W-:Y:S01]  /*0000*/  LDC R1, c[0x0][0x37c] ;  /* 0x0000df00ff017b82 */ /* 0x000fe20000000800 */
[----:B------:R-:W0:Y:S02]  /*0010*/  LDCU UR4, c[0x0][0x39c] ;  /* 0x00007380ff0477ac */ /* 0x000e240008000800 */
[----:B0-----:R-:W-:-:S13]  /*0020*/  ISETP.NE.AND P0, PT, RZ, UR4, PT ;  /* 0x00000004ff007c0c */ /* 0x001fda000bf05270 */
[----:B------:R-:W-:Y:S05]  /*0030*/  @!P0 EXIT ;  /* 0x000000000000894d */ /* 0x000fea0003800000 */
[----:B------:R-:W0:Y:S01]  /*0040*/  LDC.64 R6, c[0x0][0x3a0] ;  /* 0x0000e800ff067b82 */ /* 0x000e220000000a00 */
[----:B------:R-:W1:Y:S01]  /*0050*/  S2R R11, SR_TID.X ;  /* 0x00000000000b7919 */ /* 0x000e620000002100 */
[----:B------:R-:W2:Y:S01]  /*0060*/  LDCU UR10, c[0x0][0x3a8] ;  /* 0x00007500ff0a77ac */ /* 0x000ea20008000800 */
[----:B------:R-:W-:Y:S01]  /*0070*/  MOV R15, RZ ;  /* 0x000000ff000f7202 */ /* 0x000fe20000000f00 */
[----:B------:R-:W-:Y:S01]  /*0080*/  UMOV UR4, 0x400 ;  /* 0x0000040000047882 */ /* 0x000fe20000000000 */
[----:B------:R-:W3:Y:S03]  /*0090*/  LDCU UR9, c[0x0][0x364] ;  /* 0x00006c80ff0977ac */ /* 0x000ee60008000800 */
[----:B------:R-:W4:Y:S01]  /*00a0*/  S2UR UR5, SR_CgaCtaId ;  /* 0x00000000000579c3 */ /* 0x000f220000008800 */
[----:B------:R-:W0:Y:S01]  /*00b0*/  LDCU.64 UR6, c[0x0][0x358] ;  /* 0x00006b00ff0677ac */ /* 0x000e220008000a00 */
[----:B------:R-:W0:Y:S06]  /*00c0*/  LDCU UR14, c[0x0][0x39c] ;  /* 0x00007380ff0e77ac */ /* 0x000e2c0008000800 */
[----:B------:R-:W0:Y:S01]  /*00d0*/  S2UR UR8, SR_CTAID.X ;  /* 0x00000000000879c3 */ /* 0x000e220000002500 */
[----:B------:R-:W0:Y:S01]  /*00e0*/  LDCU UR13, c[0x0][0x3a0] ;  /* 0x00007400ff0d77ac */ /* 0x000e220008000800 */
[----:B------:R-:W0:Y:S02]  /*00f0*/  LDCU UR11, c[0x0][0x394] ;  /* 0x00007280ff0b77ac */ /* 0x000e240008000800 */
[----:B0-----:R-:W0:Y:S01]  /*0100*/  I2F.U32.RP R0, R6 ;  /* 0x0000000600007306 */ /* 0x001e220000209000 */
[----:B------:R-:W-:-:S03]  /*0110*/  ISETP.NE.U32.AND P1, PT, R6, RZ, PT ;  /* 0x000000ff0600720c */ /* 0x000fc60003f25070 */
[----:B------:R-:W3:Y:S01]  /*0120*/  LDC R8, c[0x0][0x398] ;  /* 0x0000e600ff087b82 */ /* 0x000ee20000000800 */
[----:B--2---:R-:W-:Y:S01]  /*0130*/  IMAD R14, R7, UR10, RZ ;  /* 0x0000000a070e7c24 */ /* 0x004fe2000f8e02ff */
[----:B------:R-:W2:Y:S01]  /*0140*/  LDCU UR12, c[0x0][0x390] ;  /* 0x00007200ff0c77ac */ /* 0x000ea20008000800 */
[----:B----4-:R-:W-:Y:S01]  /*0150*/  ULEA UR4, UR5, UR4, 0x18 ;  /* 0x0000000405047291 */ /* 0x010fe2000f8ec0ff */
[----:B------:R-:W4:Y:S05]  /*0160*/  LDCU UR5, c[0x0][0x360] ;  /* 0x00006c00ff0577ac */ /* 0x000f2a0008000800 */
[----:B-1----:R-:W-:Y:S01]  /*0170*/  LEA R12, R11, UR4, 0x7 ;  /* 0x000000040b0c7c11 */ /* 0x002fe2000f8e38ff */
[----:B0-----:R-:W0:Y:S02]  /*0180*/  MUFU.RCP R0, R0 ;  /* 0x0000000000007308 */ /* 0x001e240000001000 */
[----:B0-----:R-:W-:-:S02]  /*0190*/  VIADD R2, R0, 0xffffffe ;  /* 0x0ffffffe00027836 */ /* 0x001fc40000000000 */
[----:B------:R-:W0:Y:S04]  /*01a0*/  S2R R0, SR_TID.Y ;  /* 0x0000000000007919 */ /* 0x000e280000002200 */
[----:B------:R1:W5:Y:S02]  /*01b0*/  F2I.FTZ.U32.TRUNC.NTZ R3, R2 ;  /* 0x0000000200037305 */ /* 0x000364000021f000 */
[----:B-1----:R-:W-:Y:S02]  /*01c0*/  HFMA2 R2, -RZ, RZ, 0, 0 ;  /* 0x00000000ff027431 */ /* 0x002fe400000001ff */
[----:B-----5:R-:W-:-:S04]  /*01d0*/  IMAD.MOV R5, RZ, RZ, -R3 ;  /* 0x000000ffff057224 */ /* 0x020fc800078e0a03 */
[----:B------:R-:W-:-:S04]  /*01e0*/  IMAD R5, R5, R6, RZ ;  /* 0x0000000605057224 */ /* 0x000fc800078e02ff */
[----:B------:R-:W-:Y:S02]  /*01f0*/  IMAD.HI.U32 R4, R3, R5, R2 ;  /* 0x0000000503047227 */ /* 0x000fe400078e0002 */
[----:B------:R-:W1:Y:S04]  /*0200*/  LDC.64 R2, c[0x0][0x388] ;  /* 0x0000e200ff027b82 */ /* 0x000e680000000a00 */
[----:B------:R-:W-:Y:S01]  /*0210*/  IMAD.HI.U32 R4, R4, R7, RZ ;  /* 0x0000000704047227 */ /* 0x000fe200078e00ff */
[----:B0-----:R-:W-:-:S03]  /*0220*/  LOP3.LUT R13, R0, R11, RZ, 0x3c, !PT ;  /* 0x0000000b000d7212 */ /* 0x001fc600078e3cff */
[----:B------:R-:W-:Y:S02]  /*0230*/  IMAD.MOV R4, RZ, RZ, -R4 ;  /* 0x000000ffff047224 */ /* 0x000fe400078e0a04 */
[----:B------:R-:W-:Y:S02]  /*0240*/  IMAD R12, R13, 0x4, R12 ;  /* 0x000000040d0c7824 */ /* 0x000fe400078e020c */
[C---:B------:R-:W-:Y:S02]  /*0250*/  IMAD R9, R6.reuse, R4, R7 ;  /* 0x0000000406097224 */ /* 0x040fe400078e0207 */
[----:B------:R-:W0:Y:S01]  /*0260*/  LDC.64 R4, c[0x0][0x380] ;  /* 0x0000e000ff047b82 */ /* 0x000e220000000a00 */
[----:B------:R-:W-:Y:S02]  /*0270*/  IMAD R13, R6, UR10, RZ ;  /* 0x0000000a060d7c24 */ /* 0x000fe4000f8e02ff */
[----:B------:R-:W-:-:S13]  /*0280*/  ISETP.GE.U32.AND P0, PT, R9, R6, PT ;  /* 0x000000060900720c */ /* 0x000fda0003f06070 */
[----:B------:R-:W-:-:S05]  /*0290*/  @P0 IMAD.IADD R9, R9, 0x1, -R6 ;  /* 0x0000000109090824 */ /* 0x000fca00078e0a06 */
[----:B------:R-:W-:-:S13]  /*02a0*/  ISETP.GE.U32.AND P0, PT, R9, R6, PT ;  /* 0x000000060900720c */ /* 0x000fda0003f06070 */
[-C--:B------:R-:W-:Y:S02]  /*02b0*/  @P0 IADD3 R9, PT, PT, R9, -R6.reuse, RZ ;  /* 0x8000000609090210 */ /* 0x080fe40007ffe0ff */
[----:B------:R-:W-:-:S05]  /*02c0*/  @!P1 LOP3.LUT R9, RZ, R6, RZ, 0x33, !PT ;  /* 0x00000006ff099212 */ /* 0x000fca00078e33ff */
[----:B------:R-:W-:-:S04]  /*02d0*/  IMAD.IADD R10, R7, 0x1, -R9 ;  /* 0x00000001070a7824 */ /* 0x000fc800078e0a09 */
[----:B-1234-:R-:W-:-:S07]  /*02e0*/  IMAD R16, R10, UR10, RZ ;  /* 0x0000000a0a107c24 */ /* 0x01efce000f8e02ff */
.L_x_2:
[----:B------:R-:W-:-:S05]  /*02f0*/  IMAD R17, R15, R8, UR8 ;  /* 0x000000080f117e24 */ /* 0x000fca000f8e0208 */
[----:B------:R-:W-:-:S13]  /*0300*/  ISETP.GE.U32.AND P0, PT, R17, R16, PT ;  /* 0x000000101100720c */ /* 0x000fda0003f06070 */
[----:B-1----:R-:W-:Y:S05]  /*0310*/  @P0 BRA `(.L_x_0) ;  /* 0x0000000000e00947 */ /* 0x002fea0003800000 */
[-C--:B------:R-:W-:Y:S01]  /*0320*/  IABS R18, R13.reuse ;  /* 0x0000000d00127213 */ /* 0x080fe20000000000 */
[----:B------:R-:W1:Y:S01]  /*0330*/  I2F.U32.RP R22, UR13 ;  /* 0x0000000d00167d06 */ /* 0x000e620008209000 */
[----:B------:R-:W-:Y:S02]  /*0340*/  IABS R20, R13 ;  /* 0x0000000d00147213 */ /* 0x000fe40000000000 */
[----:B------:R-:W-:Y:S02]  /*0350*/  ISETP.NE.U32.AND P3, PT, RZ, UR13, PT ;  /* 0x0000000dff007c0c */ /* 0x000fe4000bf65070 */
[----:B------:R-:W-:-:S03]  /*0360*/  IADD3 R20, PT, PT, RZ, -R20, RZ ;  /* 0x80000014ff147210 */ /* 0x000fc60007ffe0ff */
[----:B------:R-:W2:Y:S08]  /*0370*/  I2F.RP R19, R18 ;  /* 0x0000001200137306 */ /* 0x000eb00000209400 */
[----:B-1----:R-:W-:Y:S08]  /*0380*/  MUFU.RCP R22, R22 ;  /* 0x0000001600167308 */ /* 0x002ff00000001000 */
[----:B--2---:R-:W1:Y:S02]  /*0390*/  MUFU.RCP R19, R19 ;  /* 0x0000001300137308 */ /* 0x004e640000001000 */
[----:B-1----:R-:W-:Y:S01]  /*03a0*/  VIADD R6, R19, 0xffffffe ;  /* 0x0ffffffe13067836 */ /* 0x002fe20000000000 */
[----:B------:R-:W-:-:S05]  /*03b0*/  IABS R19, R17 ;  /* 0x0000001100137213 */ /* 0x000fca0000000000 */
[----:B------:R1:W2:Y:S02]  /*03c0*/  F2I.FTZ.U32.TRUNC.NTZ R7, R6 ;  /* 0x0000000600077305 */ /* 0x0002a4000021f000 */
[----:B-1----:R-:W-:Y:S01]  /*03d0*/  IMAD.MOV.U32 R6, RZ, RZ, RZ ;  /* 0x000000ffff067224 */ /* 0x002fe200078e00ff */
[----:B--2---:R-:W-:-:S05]  /*03e0*/  IADD3 R21, PT, PT, RZ, -R7, RZ ;  /* 0x80000007ff157210 */ /* 0x004fca0007ffe0ff */
[----:B------:R-:W-:-:S04]  /*03f0*/  IMAD R21, R21, R18, RZ ;  /* 0x0000001215157224 */ /* 0x000fc800078e02ff */
[----:B------:R-:W-:-:S06]  /*0400*/  IMAD.HI.U32 R7, R7, R21, R6 ;  /* 0x0000001507077227 */ /* 0x000fcc00078e0006 */
[----:B------:R-:W-:-:S04]  /*0410*/  IMAD.HI.U32 R6, R7, R19, RZ ;  /* 0x0000001307067227 */ /* 0x000fc800078e00ff */
[----:B------:R-:W-:Y:S02]  /*0420*/  IMAD R19, R6, R20, R19 ;  /* 0x0000001406137224 */ /* 0x000fe400078e0213 */
[----:B------:R-:W-:-:S03]  /*0430*/  VIADD R7, R22, 0xffffffe ;  /* 0x0ffffffe16077836 */ /* 0x000fc60000000000 */
[----:B------:R-:W-:-:S03]  /*0440*/  ISETP.GT.U32.AND P1, PT, R18, R19, PT ;  /* 0x000000131200720c */ /* 0x000fc60003f24070 */
[----:B------:R-:W1:Y:S10]  /*0450*/  F2I.FTZ.U32.TRUNC.NTZ R7, R7 ;  /* 0x0000000700077305 */ /* 0x000e74000021f000 */
[----:B------:R-:W-:Y:S01]  /*0460*/  @!P1 IADD3 R19, PT, PT, R19, -R18, RZ ;  /* 0x8000001213139210 */ /* 0x000fe20007ffe0ff */
[----:B------:R-:W-:Y:S01]  /*0470*/  @!P1 VIADD R6, R6, 0x1 ;  /* 0x0000000106069836 */ /* 0x000fe20000000000 */
[----:B------:R-:W-:-:S02]  /*0480*/  ISETP.NE.AND P1, PT, R13, RZ, PT ;  /* 0x000000ff0d00720c */ /* 0x000fc40003f25270 */
[----:B------:R-:W-:Y:S02]  /*0490*/  ISETP.GE.U32.AND P0, PT, R19, R18, PT ;  /* 0x000000121300720c */ /* 0x000fe40003f06070 */
[----:B------:R-:W-:Y:S02]  /*04a0*/  LOP3.LUT R18, R17, R13, RZ, 0x3c, !PT ;  /* 0x0000000d11127212 */ /* 0x000fe400078e3cff */
[----:B-1----:R-:W-:Y:S02]  /*04b0*/  IADD3 R19, PT, PT, RZ, -R7, RZ ;  /* 0x80000007ff137210 */ /* 0x002fe40007ffe0ff */
[----:B------:R-:W-:-:S03]  /*04c0*/  ISETP.GE.AND P2, PT, R18, RZ, PT ;  /* 0x000000ff1200720c */ /* 0x000fc60003f46270 */
[----:B------:R-:W-:-:S04]  /*04d0*/  IMAD R19, R19, UR13, RZ ;  /* 0x0000000d13137c24 */ /* 0x000fc8000f8e02ff */
[----:B------:R-:W-:-:S05]  /*04e0*/  @P0 VIADD R6, R6, 0x1 ;  /* 0x0000000106060836 */ /* 0x000fca0000000000 */
[----:B------:R-:W-:Y:S01]  /*04f0*/  MOV R18, R6 ;  /* 0x0000000600127202 */ /* 0x000fe20000000f00 */
[----:B------:R-:W-:-:S04]  /*0500*/  HFMA2 R6, -RZ, RZ, 0, 0 ;  /* 0x00000000ff067431 */ /* 0x000fc800000001ff */
[----:B------:R-:W-:Y:S01]  /*0510*/  @!P2 IMAD.MOV R18, RZ, RZ, -R18 ;  /* 0x000000ffff12a224 */ /* 0x000fe200078e0a12 */
[----:B------:R-:W-:Y:S01]  /*0520*/  @!P1 LOP3.LUT R18, RZ, R13, RZ, 0x33, !PT ;  /* 0x0000000dff129212 */ /* 0x000fe200078e33ff */
[----:B------:R-:W-:-:S04]  /*0530*/  IMAD.HI.U32 R22, R7, R19, R6 ;  /* 0x0000001307167227 */ /* 0x000fc800078e0006 */
[----:B------:R-:W-:Y:S02]  /*0540*/  IMAD.MOV R20, RZ, RZ, -R18 ;  /* 0x000000ffff147224 */ /* 0x000fe400078e0a12 */
[----:B------:R-:W-:-:S04]  /*0550*/  IMAD.HI.U32 R6, R22, R17, RZ ;  /* 0x0000001116067227 */ /* 0x000fc800078e00ff */
[----:B------:R-:W-:Y:S01]  /*0560*/  IMAD R7, R13, R20, R17 ;  /* 0x000000140d077224 */ /* 0x000fe200078e0211 */
[----:B------:R-:W-:-:S03]  /*0570*/  IADD3 R20, PT, PT, -R6, RZ, RZ ;  /* 0x000000ff06147210 */ /* 0x000fc60007ffe1ff */
[----:B------:R-:W-:-:S04]  /*0580*/  IMAD.HI.U32 R6, R22, R7, RZ ;  /* 0x0000000716067227 */ /* 0x000fc800078e00ff */
[----:B------:R-:W-:Y:S02]  /*0590*/  IMAD R17, R20, UR13, R17 ;  /* 0x0000000d14117c24 */ /* 0x000fe4000f8e0211 */
[----:B------:R-:W-:-:S03]  /*05a0*/  IMAD.MOV R20, RZ, RZ, -R6 ;  /* 0x000000ffff147224 */ /* 0x000fc600078e0a06 */
[----:B------:R-:W-:Y:S01]  /*05b0*/  ISETP.GE.U32.AND P1, PT, R17, UR13, PT ;  /* 0x0000000d11007c0c */ /* 0x000fe2000bf26070 */
[----:B------:R-:W-:-:S05]  /*05c0*/  IMAD R7, R20, UR13, R7 ;  /* 0x0000000d14077c24 */ /* 0x000fca000f8e0207 */
[----:B------:R-:W-:-:S07]  /*05d0*/  ISETP.GE.U32.AND P0, PT, R7, UR13, PT ;  /* 0x0000000d07007c0c */ /* 0x000fce000bf06070 */
[----:B------:R-:W-:-:S04]  /*05e0*/  @P1 IADD3 R17, PT, PT, R17, -UR13, RZ ;  /* 0x8000000d11111c10 */ /* 0x000fc8000fffe0ff */
[----:B------:R-:W-:Y:S02]  /*05f0*/  ISETP.GE.U32.AND P1, PT, R17, UR13, PT ;  /* 0x0000000d11007c0c */ /* 0x000fe4000bf26070 */
[----:B------:R-:W-:Y:S02]  /*0600*/  @P0 VIADD R7, R7, -UR13 ;  /* 0x8000000d07070c36 */ /* 0x000fe40008000000 */
[----:B------:R-:W-:-:S03]  /*0610*/  @P0 VIADD R6, R6, 0x1 ;  /* 0x0000000106060836 */ /* 0x000fc60000000000 */
[----:B------:R-:W-:Y:S02]  /*0620*/  ISETP.GE.U32.AND P2, PT, R7, UR13, PT ;  /* 0x0000000d07007c0c */ /* 0x000fe4000bf46070 */
[----:B------:R-:W-:-:S04]  /*0630*/  LOP3.LUT R7, RZ, UR13, RZ, 0x33, !PT ;  /* 0x0000000dff077c12 */ /* 0x000fc8000f8e33ff */
[----:B------:R-:W-:-:S04]  /*0640*/  @P1 IADD3 R17, PT, PT, R17, -UR13, RZ ;  /* 0x8000000d11111c10 */ /* 0x000fc8000fffe0ff */
[----:B------:R-:W-:-:S03]  /*0650*/  SEL R17, R7, R17, !P3 ;  /* 0x0000001107117207 */ /* 0x000fc60005800000 */
[----:B------:R-:W-:Y:S02]  /*0660*/  @P2 IADD3 R6, PT, PT, R6, 0x1, RZ ;  /* 0x0000000106062810 */ /* 0x000fe40007ffe0ff */
[----:B------:R-:W-:Y:S02]  /*0670*/  IMAD R17, R18, UR13, R17 ;  /* 0x0000000d12117c24 */ /* 0x000fe4000f8e0211 */
[----:B------:R-:W-:Y:S01]  /*0680*/  SEL R6, R7, R6, !P3 ;  /* 0x0000000607067207 */ /* 0x000fe20005800000 */
[----:B------:R-:W-:Y:S06]  /*0690*/  BRA `(.L_x_1) ;  /* 0x0000000000807947 */ /* 0x000fec0003800000 */
.L_x_0:
[----:B------:R-:W-:-:S13]  /*06a0*/  ISETP.GE.U32.AND P0, PT, R17, R14, PT ;  /* 0x0000000e1100720c */ /* 0x000fda0003f06070 */
[----:B------:R-:W-:Y:S05]  /*06b0*/  @P0 EXIT ;  /* 0x000000000000094d */ /* 0x000fea0003800000 */
[-C--:B------:R-:W-:Y:S01]  /*06c0*/  IABS R18, R9.reuse ;  /* 0x0000000900127213 */ /* 0x080fe20000000000 */
[----:B------:R-:W-:Y:S01]  /*06d0*/  IMAD.IADD R20, R17, 0x1, -R16 ;  /* 0x0000000111147824 */ /* 0x000fe200078e0a10 */
[----:B------:R-:W-:Y:S02]  /*06e0*/  IABS R23, R9 ;  /* 0x0000000900177213 */ /* 0x000fe40000000000 */
[----:B------:R-:W1:Y:S02]  /*06f0*/  I2F.RP R19, R18 ;  /* 0x0000001200137306 */ /* 0x000e640000209400 */
[----:B------:R-:W-:Y:S02]  /*0700*/  IABS R22, R20 ;  /* 0x0000001400167213 */ /* 0x000fe40000000000 */
[----:B------:R-:W-:-:S04]  /*0710*/  IADD3 R23, PT, PT, RZ, -R23, RZ ;  /* 0x80000017ff177210 */ /* 0x000fc80007ffe0ff */
[----:B-1----:R-:W1:Y:S02]  /*0720*/  MUFU.RCP R19, R19 ;  /* 0x0000001300137308 */ /* 0x002e640000001000 */
[----:B-1----:R-:W-:-:S06]  /*0730*/  VIADD R6, R19, 0xffffffe ;  /* 0x0ffffffe13067836 */ /* 0x002fcc0000000000 */
[----:B------:R1:W2:Y:S02]  /*0740*/  F2I.FTZ.U32.TRUNC.NTZ R7, R6 ;  /* 0x0000000600077305 */ /* 0x0002a4000021f000 */
[----:B-1----:R-:W-:Y:S01]  /*0750*/  IMAD.MOV.U32 R6, RZ, RZ, RZ ;  /* 0x000000ffff067224 */ /* 0x002fe200078e00ff */
[----:B--2---:R-:W-:-:S05]  /*0760*/  IADD3 R21, PT, PT, RZ, -R7, RZ ;  /* 0x80000007ff157210 */ /* 0x004fca0007ffe0ff */
[----:B------:R-:W-:-:S04]  /*0770*/  IMAD R17, R21, R18, RZ ;  /* 0x0000001215117224 */ /* 0x000fc800078e02ff */
[----:B------:R-:W-:Y:S01]  /*0780*/  IMAD.HI.U32 R7, R7, R17, R6 ;  /* 0x0000001107077227 */ /* 0x000fe200078e0006 */
[----:B------:R-:W-:Y:S02]  /*0790*/  MOV R17, R23 ;  /* 0x0000001700117202 */ /* 0x000fe40000000f00 */
[----:B------:R-:W-:-:S03]  /*07a0*/  LOP3.LUT R6, R20, R9, RZ, 0x3c, !PT ;  /* 0x0000000914067212 */ /* 0x000fc600078e3cff */
[----:B------:R-:W-:Y:S01]  /*07b0*/  IMAD.HI.U32 R7, R7, R22, RZ ;  /* 0x0000001607077227 */ /* 0x000fe200078e00ff */
[----:B------:R-:W-:-:S03]  /*07c0*/  ISETP.GE.AND P2, PT, R6, RZ, PT ;  /* 0x000000ff0600720c */ /* 0x000fc60003f46270 */
[----:B------:R-:W-:-:S05]  /*07d0*/  IMAD R17, R7, R17, R22 ;  /* 0x0000001107117224 */ /* 0x000fca00078e0216 */
[----:B------:R-:W-:-:S13]  /*07e0*/  ISETP.GT.U32.AND P1, PT, R18, R17, PT ;  /* 0x000000111200720c */ /* 0x000fda0003f24070 */
[----:B------:R-:W-:Y:S01]  /*07f0*/  @!P1 IMAD.IADD R17, R17, 0x1, -R18 ;  /* 0x0000000111119824 */ /* 0x000fe200078e0a12 */
[----:B------:R-:W-:Y:S02]  /*0800*/  @!P1 IADD3 R7, PT, PT, R7, 0x1, RZ ;  /* 0x0000000107079810 */ /* 0x000fe40007ffe0ff */
[----:B------:R-:W-:Y:S02]  /*0810*/  ISETP.NE.AND P1, PT, R9, RZ, PT ;  /* 0x000000ff0900720c */ /* 0x000fe40003f25270 */
[----:B------:R-:W-:-:S13]  /*0820*/  ISETP.GE.U32.AND P0, PT, R17, R18, PT ;  /* 0x000000121100720c */ /* 0x000fda0003f06070 */
[----:B------:R-:W-:-:S05]  /*0830*/  @P0 VIADD R7, R7, 0x1 ;  /* 0x0000000107070836 */ /* 0x000fca0000000000 */
[----:B------:R-:W-:-:S05]  /*0840*/  MOV R6, R7 ;  /* 0x0000000700067202 */ /* 0x000fca0000000f00 */
[----:B------:R-:W-:Y:S01]  /*0850*/  @!P2 IMAD.MOV R6, RZ, RZ, -R6 ;  /* 0x000000ffff06a224 */ /* 0x000fe200078e0a06 */
[----:B------:R-:W-:-:S04]  /*0860*/  @!P1 LOP3.LUT R6, RZ, R9, RZ, 0x33, !PT ;  /* 0x00000009ff069212 */ /* 0x000fc800078e33ff */
[----:B------:R-:W-:-:S05]  /*0870*/  IADD3 R17, PT, PT, -R6, RZ, RZ ;  /* 0x000000ff06117210 */ /* 0x000fca0007ffe1ff */
[----:B------:R-:W-:-:S04]  /*0880*/  IMAD R17, R9, R17, R20 ;  /* 0x0000001109117224 */ /* 0x000fc800078e0214 */
[----:B------:R-:W-:-:S07]  /*0890*/  IMAD.IADD R17, R10, 0x1, R17 ;  /* 0x000000010a117824 */ /* 0x000fce00078e0211 */
.L_x_1:
[----:B------:R-:W-:Y:S02]  /*08a0*/  IMAD R17, R17, UR9, R0 ;  /* 0x0000000911117c24 */ /* 0x000fe4000f8e0200 */
[----:B------:R-:W-:-:S04]  /*08b0*/  IMAD R18, R6, UR5, R11 ;  /* 0x0000000506127c24 */ /* 0x000fc8000f8e020b */
[----:B------:R-:W-:-:S04]  /*08c0*/  IMAD R7, R17, UR11, R18 ;  /* 0x0000000b11077c24 */ /* 0x000fc8000f8e0212 */
[----:B0-----:R-:W-:-:S06]  /*08d0*/  IMAD.WIDE.U32 R6, R7, 0x4, R4 ;  /* 0x0000000407067825 */ /* 0x001fcc00078e0004 */
[----:B------:R-:W2:Y:S01]  /*08e0*/  LDG.E R7, desc[UR6][R6.64] ;  /* 0x0000000606077981 */ /* 0x000ea2000c1e1900 */
[----:B------:R-:W-:Y:S01]  /*08f0*/  IADD3 R15, PT, PT, R15, 0x1, RZ ;  /* 0x000000010f0f7810 */ /* 0x000fe20007ffe0ff */
[----:B------:R-:W-:-:S03]  /*0900*/  IMAD R19, R18, UR12, R17 ;  /* 0x0000000c12137c24 */ /* 0x000fc6000f8e0211 */
[----:B------:R-:W-:Y:S01]  /*0910*/  ISETP.NE.AND P0, PT, R15, UR14, PT ;  /* 0x0000000e0f007c0c */ /* 0x000fe2000bf05270 */
[----:B------:R-:W-:Y:S01]  /*0920*/  IMAD.WIDE.U32 R18, R19, 0x4, R2 ;  /* 0x0000000413127825 */ /* 0x000fe200078e0002 */
[----:B--2---:R-:W-:Y:S01]  /*0930*/  STS [R12], R7 ;  /* 0x000000070c007388 */ /* 0x004fe20000000800 */
[----:B------:R-:W-:Y:S06]  /*0940*/  BAR.SYNC.DEFER_BLOCKING 0x0 ;  /* 0x0000000000007b1d */ /* 0x000fec0000010000 */
[----:B------:R-:W0:Y:S04]  /*0950*/  LDS R21, [R12] ;  /* 0x000000000c157984 */ /* 0x000e280000000800 */
[----:B0-----:R1:W-:Y:S01]  /*0960*/  STG.E desc[UR6][R18.64], R21 ;  /* 0x0000001512007986 */ /* 0x0013e2000c101906 */
[----:B------:R-:W-:Y:S05]  /*0970*/  @P0 BRA `(.L_x_2) ;  /* 0xfffffff8005c0947 */ /* 0x000fea000383ffff */
[----:B------:R-:W-:Y:S05]  /*0980*/  EXIT ;  /* 0x000000000000794d */ /* 0x000fea0003800000 */
.L_x_3:
[----:B------:R-:W-:-:S00]  /*0990*/  BRA `(.L_x_3) ;  /* 0xfffffffc00fc7947 */ /* 0x000fc0000383ffff */
[----:B------:R-:W-:-:S00]  /*09a0*/  NOP ;  /* 0x0000000000007918 */ /* 0x000fc00000000000 */
        /* <DEDUP_REMOVED lines=13> */
.L_x_7:


//--------------------- .text._Z22transpose_smem_swizzlePiS_ii --------------------------
	.section	.text._Z22transpose_smem_swizzlePiS_ii,"ax",@progbits
	.align	128
        .global         _Z22transpose_smem_swizzlePiS_ii
        .type           _Z22transpose_smem_swizzlePiS_ii,@function
        .size           _Z22transpose_smem_swizzlePiS_ii,(.L_x_8 - _Z22transpose_smem_swizzlePiS_ii)
        .other          _Z22transpose_smem_swizzlePiS_ii,@"STO_CUDA_ENTRY STV_DEFAULT"
_Z22transpose_smem_swizzlePiS_ii:
.text._Z22transpose_smem_swizzlePiS_ii:
[----:B------:R-:W-:Y:S01]  /*0000*/  LDC R1, c[0x0][0x37c] ;  /* 0x0000df00ff017b82 */ /* 0x000fe20000000800 */
[----:B------:R-:W0:Y:S07]  /*0010*/  S2R R4, SR_TID.X ;  /* 0x0000000000047919 */ /* 0x000e2e0000002100 */
[----:B------:R-:W1:Y:S01]  /*0020*/  LDC R0, c[0x0][0x364] ;  /* 0x0000d900ff007b82 */ /* 0x000e620000000800 */
[----:B------:R-:W2:Y:S01]  /*0030*/  LDCU.64 UR8, c[0x0][0x390] ;  /* 0x00007200ff0877ac */ /* 0x000ea20008000a00 */
[----:B------:R-:W1:Y:S06]  /*0040*/  S2R R9, SR_TID.Y ;  /* 0x0000000000097919 */ /* 0x000e6c0000002200 */
[----:B------:R-:W0:Y:S08]  /*0050*/  S2UR UR5, SR_CTAID.X ;  /* 0x00000000000579c3 */ /* 0x000e300000002500 */
[----:B------:R-:W0:Y:S08]  /*0060*/  LDC R7, c[0x0][0x360] ;  /* 0x0000d800ff077b82 */ /* 0x000e300000000800 */
[----:B------:R-:W1:Y:S01]  /*0070*/  S2UR UR4, SR_CTAID.Y ;  /* 0x00000000000479c3 */ /* 0x000e620000002600 */
[----:B0-----:R-:W-:-:S05]  /*0080*/  IMAD R7, R7, UR5, R4 ;  /* 0x0000000507077c24 */ /* 0x001fca000f8e0204 */
[----:B--2---:R-:W-:Y:S01]  /*0090*/  ISETP.GE.AND P0, PT, R7, UR9, PT ;  /* 0x0000000907007c0c */ /* 0x004fe2000bf06270 */
[----:B-1----:R-:W-:-:S05]  /*00a0*/  IMAD R0, R0, UR4, R9 ;  /* 0x0000000400007c24 */ /* 0x002fca000f8e0209 */
[----:B------:R-:W-:-:S13]  /*00b0*/  ISETP.GE.OR P0, PT, R0, UR8, P0 ;  /* 0x0000000800007c0c */ /* 0x000fda0008706670 */
[----:B------:R-:W-:Y:S05]  /*00c0*/  @P0 EXIT ;  /* 0x000000000000094d */ /* 0x000fea0003800000 */
[----:B------:R-:W0:Y:S01]  /*00d0*/  LDC.64 R2, c[0x0][0x380] ;  /* 0x0000e000ff027b82 */ /* 0x000e220000000a00 */
[----:B------:R-:W1:Y:S01]  /*00e0*/  LDCU.64 UR6, c[0x0][0x358] ;  /* 0x00006b00ff0677ac */ /* 0x000e620008000a00 */
[----:B------:R-:W-:-:S04]  /*00f0*/  IMAD R5, R0, UR9, R7 ;  /* 0x0000000900057c24 */ /* 0x000fc8000f8e0207 */
[----:B0-----:R-:W-:-:S05]  /*0100*/  IMAD.WIDE R2, R5, 0x4, R2 ;  /* 0x0000000405027825 */ /* 0x001fca00078e0202 */
[----:B-1----:R0:W2:Y:S01]  /*0110*/  LDG.E R6, desc[UR6][R2.64] ;  /* 0x0000000602067981 */ /* 0x0020a2000c1e1900 */
[----:B------:R-:W1:Y:S01]  /*0120*/  S2UR UR5, SR_CgaCtaId ;  /* 0x00000000000579c3 */ /* 0x000e620000008800 */
[----:B------:R-:W-:Y:S01]  /*0130*/  UMOV UR4, 0x400 ;  /* 0x0000040000047882 */ /* 0x000fe20000000000 */
[----:B------:R-:W-:Y:S01]  /*0140*/  LOP3.LUT R5, R9, R4, RZ, 0x3c, !PT ;  /* 0x0000000409057212 */ /* 0x000fe200078e3cff */
[----:B0-----:R-:W-:Y:S01]  /*0150*/  IMAD R3, R7, UR8, R0 ;  /* 0x0000000807037c24 */ /* 0x001fe2000f8e0200 */
[----:B-1----:R-:W-:-:S06]  /*0160*/  ULEA UR4, UR5, UR4, 0x18 ;  /* 0x0000000405047291 */ /* 0x002fcc000f8ec0ff */
[----:B------:R-:W-:-:S04]  /*0170*/  LEA R4, R4, UR4, 0x7 ;  /* 0x0000000404047c11 */ /* 0x000fc8000f8e38ff */
[----:B------:R-:W-:Y:S02]  /*0180*/  LEA R9, R5, R4, 0x2 ;  /* 0x0000000405097211 */ /* 0x000fe400078e10ff */
[----:B------:R-:W0:Y:S02]  /*0190*/  LDC.64 R4, c[0x0][0x388] ;  /* 0x0000e200ff047b82 */ /* 0x000e240000000a00 */
[----:B0-----:R-:W-:Y:S01]  /*01a0*/  IMAD.WIDE R2, R3, 0x4, R4 ;  /* 0x0000000403027825 */ /* 0x001fe200078e0204 */
[----:B--2---:R-:W-:Y:S05]  /*01b0*/  STS [R9], R6 ;  /* 0x0000000609007388 */ /* 0x004fea0000000800 */
[----:B------:R-:W-:Y:S06]  /*01c0*/  BAR.SYNC.DEFER_BLOCKING 0x0 ;  /* 0x0000000000007b1d */ /* 0x000fec0000010000 */
[----:B------:R-:W0:Y:S04]  /*01d0*/  LDS R11, [R9] ;  /* 0x00000000090b7984 */ /* 0x000e280000000800 */
[----:B0-----:R-:W-:Y:S01]  /*01e0*/  STG.E desc[UR6][R2.64], R11 ;  /* 0x0000000b02007986 */ /* 0x001fe2000c101906 */
[----:B------:R-:W-:Y:S05]  /*01f0*/  EXIT ;  /* 0x000000000000794d */ /* 0x000fea0003800000 */
.L_x_4:
        /* <DEDUP_REMOVED lines=16> */
.L_x_8:


//--------------------- .text._Z17transpose_paddingPiS_ii --------------------------
	.section	.text._Z17transpose_paddingPiS_ii,"ax",@progbits
	.align	128
        .global         _Z17transpose_paddingPiS_ii
        .type           _Z17transpose_paddingPiS_ii,@function
        .size           _Z17transpose_paddingPiS_ii,(.L_x_9 - _Z17transpose_paddingPiS_ii)
        .other          _Z17transpose_paddingPiS_ii,@"STO_CUDA_ENTRY STV_DEFAULT"
_Z17transpose_paddingPiS_ii:
.text._Z17transpose_paddingPiS_ii:
        /* <DEDUP_REMOVED lines=18> */
[----:B------:R-:W-:Y:S01]  /*0120*/  MOV R4, 0x400 ;  /* 0x0000040000047802 */ /* 0x000fe20000000f00 */
[----:B------:R-:W-:Y:S01]  /*0130*/  IMAD R7, R7, UR6, R0 ;  /* 0x0000000607077c24 */ /* 0x000fe2000f8e0200 */
[----:B------:R-:W1:Y:S02]  /*0140*/  S2R R5, SR_CgaCtaId ;  /* 0x0000000000057919 */ /* 0x000e640000008800 */
[----:B-1----:R-:W-:-:S05]  /*0150*/  LEA R4, R5, R4, 0x18 ;  /* 0x0000000405047211 */ /* 0x002fca00078ec0ff */
[----:B------:R-:W-:-:S05]  /*0160*/  IMAD R4, R8, 0x84, R4 ;  /* 0x0000008408047824 */ /* 0x000fca00078e0204 */
        /* <DEDUP_REMOVED lines=8> */
.L_x_5:
        /* <DEDUP_REMOVED lines=9> */
.L_x_9:


//--------------------- .text._Z15transpose_naivePiS_ii --------------------------
	.section	.text._Z15transpose_naivePiS_ii,"ax",@progbits
	.align	128
        .global         _Z15transpose_naivePiS_ii
        .type           _Z15transpose_naivePiS_ii,@function
        .size           _Z15transpose_naivePiS_ii,(.L_x_10 - _Z15transpose_naivePiS_ii)
        .other          _Z15transpose_naivePiS_ii,@"STO_CUDA_ENTRY STV_DEFAULT"
_Z15transpose_naivePiS_ii:
.text._Z15transpose_naivePiS_ii:
        /* <DEDUP_REMOVED lines=20> */
[----:B------:R-:W-:Y:S01]  /*0140*/  IMAD R7, R7, UR8, R0 ;  /* 0x0000000807077c24 */ /* 0x000fe2000f8e0200 */
        /* <DEDUP_REMOVED lines=10> */
.L_x_6:
        /* <DEDUP_REMOVED lines=9> */
.L_x_10:


//--------------------- .nv.shared._Z26transpose_smem_cta_swizzlePiS_iijjjjj --------------------------
	.section	.nv.shared._Z26transpose_smem_cta_swizzlePiS_iijjjjj,"aw",@nobits
	.sectionflags	@""
	.align	4
.nv.shared._Z26transpose_smem_cta_swizzlePiS_iijjjjj:
	.zero		5120


//--------------------- .nv.shared.reserved.0     --------------------------
	.section	.nv.shared.reserved.0,"aw",@nobits
	.weak		__nv_reservedSMEM_offset_0_alias
	.size		__nv_reservedSMEM_offset_0_alias, 0, 64
	.other		__nv_reservedSMEM_offset_0_alias,@"STO_CUDA_RESERVED_SHARED STV_DEFAULT"
__nv_reservedSMEM_offset_0_alias:
	.zero		0
	.zero		64


//--------------------- .nv.shared._Z22transpose_smem_swizzlePiS_ii --------------------------
	.section	.nv.shared._Z22transpose_smem_swizzlePiS_ii,"aw",@nobits
	.sectionflags	@""
	.align	4
.nv.shared._Z22transpose_smem_swizzlePiS_ii:
	.zero		5120


//--------------------- .nv.shared._Z17transpose_paddingPiS_ii --------------------------
	.section	.nv.shared._Z17transpose_paddingPiS_ii,"aw",@nobits
	.sectionflags	@""
	.align	4
.nv.shared._Z17transpose_paddingPiS_ii:
	.zero		5248


//--------------------- .nv.shared._Z15transpose_naivePiS_ii --------------------------
	.section	.nv.shared._Z15transpose_naivePiS_ii,"aw",@nobits
	.sectionflags	@""
	.align	4
.nv.shared._Z15transpose_naivePiS_ii:
	.zero		5120


//--------------------- .nv.constant0._Z26transpose_smem_cta_swizzlePiS_iijjjjj --------------------------
	.section	.nv.constant0._Z26transpose_smem_cta_swizzlePiS_iijjjjj,"a",@progbits
	.sectionflags	@""
	.align	4
.nv.constant0._Z26transpose_smem_cta_swizzlePiS_iijjjjj:
	.zero		940


//--------------------- .nv.constant0._Z22transpose_smem_swizzlePiS_ii --------------------------
	.section	.nv.constant0._Z22transpose_smem_swizzlePiS_ii,"a",@progbits
	.sectionflags	@""
	.align	4
.nv.constant0._Z22transpose_smem_swizzlePiS_ii:
	.zero		920


//--------------------- .nv.constant0._Z17transpose_paddingPiS_ii --------------------------
	.section	.nv.constant0._Z17transpose_paddingPiS_ii,"a",@progbits
	.sectionflags	@""
	.align	4
.nv.constant0._Z17transpose_paddingPiS_ii:
	.zero		920


//--------------------- .nv.constant0._Z15transpose_naivePiS_ii --------------------------
	.section	.nv.constant0._Z15transpose_naivePiS_ii,"a",@progbits
	.sectionflags	@""
	.align	4
.nv.constant0._Z15transpose_naivePiS_ii:
	.zero		920


//--------------------- SYMBOLS --------------------------

	.type		.nv.reservedSmem.offset0,@object
	.size		.nv.reservedSmem.offset0,0x4
	.type		.nv.reservedSmem.cap,@object
	.size		.nv.reservedSmem.cap,0x4
